	.headerflags	@"EF_CUDA_TEXMODE_UNIFIED EF_CUDA_64BIT_ADDRESS EF_CUDA_ACCELERATORS EF_CUDA_SM90 EF_CUDA_VIRTUAL_SM(EF_CUDA_SM90)"
	.elftype	@"ET_EXEC"


//--------------------- .nv.info                  --------------------------
	.section	.nv.info,"",@"SHT_CUDA_INFO"
	.align	4


	//----- nvinfo : EIATTR_REGCOUNT
	.align		4
        /*0000*/ 	.byte	0x04, 0x2f
        /*0002*/ 	.short	(.L_2 - .L_1)
	.align		4
.L_1:
        /*0004*/ 	.word	index@(triton_poi_fused_mean_tanh_0)
        /*0008*/ 	.word	0x00000016


	//----- nvinfo : EIATTR_MIN_STACK_SIZE
	.align		4
.L_2:
        /*000c*/ 	.byte	0x04, 0x12
        /*000e*/ 	.short	(.L_4 - .L_3)
	.align		4
.L_3:
        /*0010*/ 	.word	index@(triton_poi_fused_mean_tanh_0)
        /*0014*/ 	.word	0x00000000


	//----- nvinfo : EIATTR_FRAME_SIZE
	.align		4
.L_4:
        /*0018*/ 	.byte	0x04, 0x11
        /*001a*/ 	.short	(.L_6 - .L_5)
	.align		4
.L_5:
        /*001c*/ 	.word	index@(triton_poi_fused_mean_tanh_0)
        /*0020*/ 	.word	0x00000000


	//----- nvinfo : EIATTR_MIN_STACK_SIZE
	.align		4
.L_6:
        /*0024*/ 	.byte	0x04, 0x12
        /*0026*/ 	.short	(.L_8 - .L_7)
	.align		4
.L_7:
        /*0028*/ 	.word	index@(triton_poi_fused_mean_tanh_0)
        /*002c*/ 	.word	0x00000000
.L_8:


//--------------------- .nv.info.triton_poi_fused_mean_tanh_0 --------------------------
	.section	.nv.info.triton_poi_fused_mean_tanh_0,"",@"SHT_CUDA_INFO"
	.sectionflags	@""
	.align	4


	//----- nvinfo : EIATTR_CUDA_API_VERSION
	.align		4
        /*0000*/ 	.byte	0x04, 0x37
        /*0002*/ 	.short	(.L_10 - .L_9)
.L_9:
        /*0004*/ 	.word	0x0000007c


	//----- nvinfo : EIATTR_KPARAM_INFO
	.align		4
.L_10:
        /*0008*/ 	.byte	0x04, 0x17
        /*000a*/ 	.short	(.L_12 - .L_11)
.L_11:
        /*000c*/ 	.word	0x00000000
        /*0010*/ 	.short	0x0002
        /*0012*/ 	.short	0x0010
        /*0014*/ 	.byte	0x00, 0xf0, 0x11, 0x00


	//----- nvinfo : EIATTR_KPARAM_INFO
	.align		4
.L_12:
        /*0018*/ 	.byte	0x04, 0x17
        /*001a*/ 	.short	(.L_14 - .L_13)
.L_13:
        /*001c*/ 	.word	0x00000000
        /*0020*/ 	.short	0x0001
        /*0022*/ 	.short	0x0008
        /*0024*/ 	.byte	0x00, 0xf4, 0x21, 0x00


	//----- nvinfo : EIATTR_KPARAM_INFO
	.align		4
.L_14:
        /*0028*/ 	.byte	0x04, 0x17
        /*002a*/ 	.short	(.L_16 - .L_15)
.L_15:
        /*002c*/ 	.word	0x00000000
        /*0030*/ 	.short	0x0000
        /*0032*/ 	.short	0x0000
        /*0034*/ 	.byte	0x00, 0xf4, 0x21, 0x00


	//----- nvinfo : EIATTR_SPARSE_MMA_MASK
	.align		4
.L_16:
        /*0038*/ 	.byte	0x03, 0x50
        /*003a*/ 	.short	0x0000


	//----- nvinfo : EIATTR_MAXREG_COUNT
	.align		4
        /*003c*/ 	.byte	0x03, 0x1b
        /*003e*/ 	.short	0x00ff


	//----- nvinfo : EIATTR_EXIT_INSTR_OFFSETS
	.align		4
        /*0040*/ 	.byte	0x04, 0x1c
        /*0042*/ 	.short	(.L_18 - .L_17)


	//   ....[0]....
.L_17:
        /*0044*/ 	.word	0x00000d20


	//   ....[1]....
        /*0048*/ 	.word	0x00000d60


	//----- nvinfo : EIATTR_REQNTID
	.align		4
.L_18:
        /*004c*/ 	.byte	0x04, 0x10
        /*004e*/ 	.short	(.L_20 - .L_19)
.L_19:
        /*0050*/ 	.word	0x00000020
        /*0054*/ 	.word	0x00000001
        /*0058*/ 	.word	0x00000001


	//----- nvinfo : EIATTR_CRS_STACK_SIZE
	.align		4
.L_20:
        /*005c*/ 	.byte	0x04, 0x1e
        /*005e*/ 	.short	(.L_22 - .L_21)
.L_21:
        /*0060*/ 	.word	0x00000000


	//----- nvinfo : EIATTR_CBANK_PARAM_SIZE
	.align		4
.L_22:
        /*0064*/ 	.byte	0x03, 0x19
        /*0066*/ 	.short	0x0014


	//----- nvinfo : EIATTR_PARAM_CBANK
	.align		4
        /*0068*/ 	.byte	0x04, 0x0a
        /*006a*/ 	.short	(.L_24 - .L_23)
	.align		4
.L_23:
        /*006c*/ 	.word	index@(.nv.constant0.triton_poi_fused_mean_tanh_0)
        /*0070*/ 	.short	0x0210
        /*0072*/ 	.short	0x0014


	//----- nvinfo : EIATTR_SW_WAR
	.align		4
.L_24:
        /*0074*/ 	.byte	0x04, 0x36
        /*0076*/ 	.short	(.L_26 - .L_25)
.L_25:
        /*0078*/ 	.word	0x00000008
.L_26:


//--------------------- .nv.callgraph             --------------------------
	.section	.nv.callgraph,"",@"SHT_CUDA_CALLGRAPH"
	.align	4
	.sectionentsize	8
	.align		4
        /*0000*/ 	.word	0x00000000
	.align		4
        /*0004*/ 	.word	0xffffffff
	.align		4
        /*0008*/ 	.word	0x00000000
	.align		4
        /*000c*/ 	.word	0xfffffffe
	.align		4
        /*0010*/ 	.word	0x00000000
	.align		4
        /*0014*/ 	.word	0xfffffffd
	.align		4
        /*0018*/ 	.word	0x00000000
	.align		4
        /*001c*/ 	.word	0xfffffffc


//--------------------- .nv.constant4             --------------------------
	.section	.nv.constant4,"a",@progbits
	.align	8
	.align		8
.nv.constant4:
        /*0000*/ 	.dword	_$_str


//--------------------- .text.triton_poi_fused_mean_tanh_0 --------------------------
	.section	.text.triton_poi_fused_mean_tanh_0,"ax",@progbits
	.align	128
        .global         triton_poi_fused_mean_tanh_0
        .type           triton_poi_fused_mean_tanh_0,@function
        .size           triton_poi_fused_mean_tanh_0,(.L_x_25 - triton_poi_fused_mean_tanh_0)
        .other          triton_poi_fused_mean_tanh_0,@"STO_CUDA_ENTRY STV_DEFAULT"
triton_poi_fused_mean_tanh_0:
.text.triton_poi_fused_mean_tanh_0:
[----:B------:R-:W0:Y:S02]  /*0000*/  LDC R1, c[0x0][0x28] ;  /* 0x00000a00ff017b82 */ /* 0x000e240000000800 */
[----:B------:R-:W1:Y:S01]  /*0010*/  S2R R0, SR_TID.X ;  /* 0x0000000000007919 */ /* 0x000e620000002100 */
[----:B------:R-:W2:Y:S01]  /*0020*/  LDC.64 R18, c[0x0][0x210] ;  /* 0x00008400ff127b82 */ /* 0x000ea20000000a00 */
[----:B------:R-:W-:Y:S01]  /*0030*/  CS2R R6, SRZ ;  /* 0x0000000000067805 */ /* 0x000fe2000001ff00 */
[----:B------:R-:W-:Y:S01]  /*0040*/  ULDC.64 UR4, c[0x0][0x208] ;  /* 0x0000820000047ab9 */ /* 0x000fe20000000a00 */
[----:B------:R-:W3:Y:S01]  /*0050*/  S2R R3, SR_CTAID.X ;  /* 0x0000000000037919 */ /* 0x000ee20000002500 */
[----:B-1----:R-:W-:-:S04]  /*0060*/  SHF.L.U32 R0, R0, 0x1, RZ ;  /* 0x0000000100007819 */ /* 0x002fc800000006ff */
[----:B------:R-:W-:-:S04]  /*0070*/  LOP3.LUT R0, R0, 0x3e, RZ, 0xc0, !PT ;  /* 0x0000003e00007812 */ /* 0x000fc800078ec0ff */
[----:B---3--:R-:W-:-:S04]  /*0080*/  LEA R10, R3, R0, 0x6 ;  /* 0x00000000030a7211 */ /* 0x008fc800078e30ff */
[C---:B------:R-:W-:Y:S01]  /*0090*/  ISETP.GE.AND P0, PT, R10.reuse, 0x40, PT ;  /* 0x000000400a00780c */ /* 0x040fe20003f06270 */
[----:B--2---:R-:W-:Y:S01]  /*00a0*/  IMAD.WIDE R12, R10, 0x4, R18 ;  /* 0x000000040a0c7825 */ /* 0x004fe200078e0212 */
[----:B------:R-:W-:-:S11]  /*00b0*/  IADD3 R15, R10, 0x40, RZ ;  /* 0x000000400a0f7810 */ /* 0x000fd60007ffe0ff */
[----:B------:R-:W2:Y:S01]  /*00c0*/  @!P0 LDG.E.64 R6, desc[UR4][R12.64] ;  /* 0x000000040c068981 */ /* 0x000ea2000c1e1b00 */
[----:B------:R-:W-:Y:S01]  /*00d0*/  IADD3 R17, R10, 0x80, RZ ;  /* 0x000000800a117810 */ /* 0x000fe20007ffe0ff */
[--C-:B------:R-:W-:Y:S01]  /*00e0*/  IMAD.WIDE R14, R15, 0x4, R18.reuse ;  /* 0x000000040f0e7825 */ /* 0x100fe200078e0212 */
[----:B------:R-:W-:Y:S02]  /*00f0*/  IADD3 R3, R10, 0xc0, RZ ;  /* 0x000000c00a037810 */ /* 0x000fe40007ffe0ff */
[----:B------:R-:W-:Y:S02]  /*0100*/  CS2R R8, SRZ ;  /* 0x0000000000087805 */ /* 0x000fe4000001ff00 */
[----:B------:R-:W-:Y:S01]  /*0110*/  CS2R R4, SRZ ;  /* 0x0000000000047805 */ /* 0x000fe2000001ff00 */
[----:B------:R-:W-:-:S04]  /*0120*/  IMAD.WIDE R16, R17, 0x4, R18 ;  /* 0x0000000411107825 */ /* 0x000fc800078e0212 */
[----:B------:R-:W-:Y:S01]  /*0130*/  IMAD.WIDE R18, R3, 0x4, R18 ;  /* 0x0000000403127825 */ /* 0x000fe200078e0212 */
[----:B------:R-:W-:Y:S01]  /*0140*/  CS2R R2, SRZ ;  /* 0x0000000000027805 */ /* 0x000fe2000001ff00 */
[----:B------:R1:W5:Y:S04]  /*0150*/  @!P0 LDG.E.64 R8, desc[UR4][R14.64] ;  /* 0x000000040e088981 */ /* 0x000368000c1e1b00 */
[----:B------:R1:W5:Y:S04]  /*0160*/  @!P0 LDG.E.64 R4, desc[UR4][R16.64] ;  /* 0x0000000410048981 */ /* 0x000368000c1e1b00 */
[----:B------:R1:W5:Y:S01]  /*0170*/  @!P0 LDG.E.64 R2, desc[UR4][R18.64] ;  /* 0x0000000412028981 */ /* 0x000362000c1e1b00 */
[----:B------:R-:W-:Y:S01]  /*0180*/  BSSY B0, `(.L_x_0) ;  /* 0x0000015000007945 */ /* 0x000fe20003800000 */
[----:B--2---:R-:W-:-:S05]  /*0190*/  FADD.FTZ R13, |R6|, -RZ ;  /* 0x800000ff060d7221 */ /* 0x004fca0000010200 */
[----:B------:R-:W-:-:S13]  /*01a0*/  FSETP.GE.AND P1, PT, R13, 0.60000002384185791016, PT ;  /* 0x3f19999a0d00780b */ /* 0x000fda0003f26000 */
[----:B-1----:R-:W-:Y:S05]  /*01b0*/  @!P1 BRA `(.L_x_1) ;  /* 0x0000000000289947 */ /* 0x002fea0003800000 */
[C---:B------:R-:W-:Y:S01]  /*01c0*/  FMUL R0, R13.reuse, 2.8853900432586669922 ;  /* 0x4038aa3b0d007820 */ /* 0x040fe20000400000 */
[----:B------:R-:W-:Y:S01]  /*01d0*/  HFMA2.MMA R12, -RZ, RZ, 1.875, 0 ;  /* 0x3f800000ff0c7435 */ /* 0x000fe200000001ff */
[----:B------:R-:W-:-:S04]  /*01e0*/  FSETP.GE.AND P1, PT, R13, 9.010913848876953125, PT ;  /* 0x41102cb40d00780b */ /* 0x000fc80003f26000 */
[----:B------:R-:W1:Y:S02]  /*01f0*/  MUFU.EX2 R0, R0 ;  /* 0x0000000000007308 */ /* 0x000e640000000800 */
[----:B-1----:R-:W-:-:S06]  /*0200*/  FADD R11, R0, 1 ;  /* 0x3f800000000b7421 */ /* 0x002fcc0000000000 */
[----:B------:R-:W1:Y:S02]  /*0210*/  MUFU.RCP R11, R11 ;  /* 0x0000000b000b7308 */ /* 0x000e640000001000 */
[----:B-1----:R-:W-:-:S05]  /*0220*/  FFMA.FTZ R12, R11, -2, R12 ;  /* 0xc00000000b0c7823 */ /* 0x002fca000001000c */
[----:B------:R-:W-:-:S04]  /*0230*/  FSEL R13, R12, 1, !P1 ;  /* 0x3f8000000c0d7808 */ /* 0x000fc80004800000 */
[----:B------:R-:W-:Y:S01]  /*0240*/  LOP3.LUT R6, R13, 0x80000000, R6, 0xf8, !PT ;  /* 0x800000000d067812 */ /* 0x000fe200078ef806 */
[----:B------:R-:W-:Y:S06]  /*0250*/  BRA `(.L_x_2) ;  /* 0x00000000001c7947 */ /* 0x000fec0003800000 */
.L_x_1:
[----:B------:R-:W-:Y:S01]  /*0260*/  MOV R0, 0x3c80f082 ;  /* 0x3c80f08200007802 */ /* 0x000fe20000000f00 */
[----:B------:R-:W-:-:S04]  /*0270*/  FMUL R11, R6, R6 ;  /* 0x00000006060b7220 */ /* 0x000fc80000400000 */
[----:B------:R-:W-:-:S04]  /*0280*/  FFMA.FTZ R0, R11, R0, -0.052303962409496307373 ;  /* 0xbd563cae0b007423 */ /* 0x000fc80000010000 */
[----:B------:R-:W-:-:S04]  /*0290*/  FFMA.FTZ R0, R11, R0, 0.1331529766321182251 ;  /* 0x3e0859410b007423 */ /* 0x000fc80000010000 */
[----:B------:R-:W-:-:S04]  /*02a0*/  FFMA.FTZ R0, R11, R0, -0.33332768082618713379 ;  /* 0xbeaaa9ed0b007423 */ /* 0x000fc80000010000 */
[----:B------:R-:W-:-:S04]  /*02b0*/  FFMA.FTZ R11, R11, R0, RZ ;  /* 0x000000000b0b7223 */ /* 0x000fc800000100ff */
[----:B------:R-:W-:-:S07]  /*02c0*/  FFMA.FTZ R6, R11, R6, R6 ;  /* 0x000000060b067223 */ /* 0x000fce0000010006 */
.L_x_2:
[----:B------:R-:W-:Y:S05]  /*02d0*/  BSYNC B0 ;  /* 0x0000000000007941 */ /* 0x000fea0003800000 */
.L_x_0:
[----:B------:R-:W-:Y:S01]  /*02e0*/  FADD.FTZ R13, |R7|, -RZ ;  /* 0x800000ff070d7221 */ /* 0x000fe20000010200 */
[----:B------:R-:W-:Y:S04]  /*02f0*/  BSSY B0, `(.L_x_3) ;  /* 0x0000014000007945 */ /* 0x000fe80003800000 */
[----:B------:R-:W-:-:S13]  /*0300*/  FSETP.GE.AND P1, PT, R13, 0.60000002384185791016, PT ;  /* 0x3f19999a0d00780b */ /* 0x000fda0003f26000 */
[----:B------:R-:W-:Y:S05]  /*0310*/  @!P1 BRA `(.L_x_4) ;  /* 0x0000000000289947 */ /* 0x000fea0003800000 */
        /* <DEDUP_REMOVED lines=10> */
.L_x_4:
[----:B------:R-:W-:Y:S01]  /*03c0*/  MOV R0, 0x3c80f082 ;  /* 0x3c80f08200007802 */ /* 0x000fe20000000f00 */
[----:B------:R-:W-:-:S04]  /*03d0*/  FMUL R11, R7, R7 ;  /* 0x00000007070b7220 */ /* 0x000fc80000400000 */
[----:B------:R-:W-:-:S04]  /*03e0*/  FFMA.FTZ R0, R11, R0, -0.052303962409496307373 ;  /* 0xbd563cae0b007423 */ /* 0x000fc80000010000 */
[----:B------:R-:W-:-:S04]  /*03f0*/  FFMA.FTZ R0, R11, R0, 0.1331529766321182251 ;  /* 0x3e0859410b007423 */ /* 0x000fc80000010000 */
[----:B------:R-:W-:-:S04]  /*0400*/  FFMA.FTZ R0, R11, R0, -0.33332768082618713379 ;  /* 0xbeaaa9ed0b007423 */ /* 0x000fc80000010000 */
[----:B------:R-:W-:-:S04]  /*0410*/  FFMA.FTZ R0, R11, R0, RZ ;  /* 0x000000000b007223 */ /* 0x000fc800000100ff */
[----:B------:R-:W-:-:S07]  /*0420*/  FFMA.FTZ R7, R0, R7, R7 ;  /* 0x0000000700077223 */ /* 0x000fce0000010007 */
.L_x_5:
[----:B------:R-:W-:Y:S05]  /*0430*/  BSYNC B0 ;  /* 0x0000000000007941 */ /* 0x000fea0003800000 */
.L_x_3:
[----:B-----5:R-:W-:Y:S01]  /*0440*/  FADD.FTZ R13, |R8|, -RZ ;  /* 0x800000ff080d7221 */ /* 0x020fe20000010200 */
        /* <DEDUP_REMOVED lines=13> */
.L_x_7:
[----:B------:R-:W-:Y:S01]  /*0520*/  MOV R0, 0x3c80f082 ;  /* 0x3c80f08200007802 */ /* 0x000fe20000000f00 */
[----:B------:R-:W-:-:S04]  /*0530*/  FMUL R11, R8, R8 ;  /* 0x00000008080b7220 */ /* 0x000fc80000400000 */
[----:B------:R-:W-:-:S04]  /*0540*/  FFMA.FTZ R0, R11, R0, -0.052303962409496307373 ;  /* 0xbd563cae0b007423 */ /* 0x000fc80000010000 */
[----:B------:R-:W-:-:S04]  /*0550*/  FFMA.FTZ R0, R11, R0, 0.1331529766321182251 ;  /* 0x3e0859410b007423 */ /* 0x000fc80000010000 */
[----:B------:R-:W-:-:S04]  /*0560*/  FFMA.FTZ R0, R11, R0, -0.33332768082618713379 ;  /* 0xbeaaa9ed0b007423 */ /* 0x000fc80000010000 */
[----:B------:R-:W-:-:S04]  /*0570*/  FFMA.FTZ R11, R11, R0, RZ ;  /* 0x000000000b0b7223 */ /* 0x000fc800000100ff */
[----:B------:R-:W-:-:S07]  /*0580*/  FFMA.FTZ R11, R11, R8, R8 ;  /* 0x000000080b0b7223 */ /* 0x000fce0000010008 */
.L_x_8:
[----:B------:R-:W-:Y:S05]  /*0590*/  BSYNC B0 ;  /* 0x0000000000007941 */ /* 0x000fea0003800000 */
.L_x_6:
        /* <DEDUP_REMOVED lines=14> */
.L_x_10:
[----:B------:R-:W-:Y:S01]  /*0680*/  MOV R0, 0x3c80f082 ;  /* 0x3c80f08200007802 */ /* 0x000fe20000000f00 */
[----:B------:R-:W-:-:S04]  /*0690*/  FMUL R13, R9, R9 ;  /* 0x00000009090d7220 */ /* 0x000fc80000400000 */
[----:B------:R-:W-:-:S04]  /*06a0*/  FFMA.FTZ R0, R13, R0, -0.052303962409496307373 ;  /* 0xbd563cae0d007423 */ /* 0x000fc80000010000 */
[----:B------:R-:W-:-:S04]  /*06b0*/  FFMA.FTZ R0, R13, R0, 0.1331529766321182251 ;  /* 0x3e0859410d007423 */ /* 0x000fc80000010000 */
[----:B------:R-:W-:-:S04]  /*06c0*/  FFMA.FTZ R0, R13, R0, -0.33332768082618713379 ;  /* 0xbeaaa9ed0d007423 */ /* 0x000fc80000010000 */
[----:B------:R-:W-:-:S04]  /*06d0*/  FFMA.FTZ R0, R13, R0, RZ ;  /* 0x000000000d007223 */ /* 0x000fc800000100ff */
[----:B------:R-:W-:-:S07]  /*06e0*/  FFMA.FTZ R8, R0, R9, R9 ;  /* 0x0000000900087223 */ /* 0x000fce0000010009 */
.L_x_11:
[----:B------:R-:W-:Y:S05]  /*06f0*/  BSYNC B0 ;  /* 0x0000000000007941 */ /* 0x000fea0003800000 */
.L_x_9:
        /* <DEDUP_REMOVED lines=14> */
.L_x_13:
[----:B------:R-:W-:Y:S01]  /*07e0*/  MOV R0, 0x3c80f082 ;  /* 0x3c80f08200007802 */ /* 0x000fe20000000f00 */
[----:B------:R-:W-:-:S04]  /*07f0*/  FMUL R9, R4, R4 ;  /* 0x0000000404097220 */ /* 0x000fc80000400000 */
[----:B------:R-:W-:-:S04]  /*0800*/  FFMA.FTZ R0, R9, R0, -0.052303962409496307373 ;  /* 0xbd563cae09007423 */ /* 0x000fc80000010000 */
[----:B------:R-:W-:-:S04]  /*0810*/  FFMA.FTZ R0, R9, R0, 0.1331529766321182251 ;  /* 0x3e08594109007423 */ /* 0x000fc80000010000 */
[----:B------:R-:W-:-:S04]  /*0820*/  FFMA.FTZ R0, R9, R0, -0.33332768082618713379 ;  /* 0xbeaaa9ed09007423 */ /* 0x000fc80000010000 */
[----:B------:R-:W-:-:S04]  /*0830*/  FFMA.FTZ R9, R9, R0, RZ ;  /* 0x0000000009097223 */ /* 0x000fc800000100ff */
[----:B------:R-:W-:-:S07]  /*0840*/  FFMA.FTZ R4, R9, R4, R4 ;  /* 0x0000000409047223 */ /* 0x000fce0000010004 */
.L_x_14:
[----:B------:R-:W-:Y:S05]  /*0850*/  BSYNC B0 ;  /* 0x0000000000007941 */ /* 0x000fea0003800000 */
.L_x_12:
        /* <DEDUP_REMOVED lines=14> */
.L_x_16:
[----:B------:R-:W-:Y:S01]  /*0940*/  MOV R0, 0x3c80f082 ;  /* 0x3c80f08200007802 */ /* 0x000fe20000000f00 */
[----:B------:R-:W-:-:S04]  /*0950*/  FMUL R9, R5, R5 ;  /* 0x0000000505097220 */ /* 0x000fc80000400000 */
[----:B------:R-:W-:-:S04]  /*0960*/  FFMA.FTZ R0, R9, R0, -0.052303962409496307373 ;  /* 0xbd563cae09007423 */ /* 0x000fc80000010000 */
[----:B------:R-:W-:-:S04]  /*0970*/  FFMA.FTZ R0, R9, R0, 0.1331529766321182251 ;  /* 0x3e08594109007423 */ /* 0x000fc80000010000 */
[----:B------:R-:W-:-:S04]  /*0980*/  FFMA.FTZ R0, R9, R0, -0.33332768082618713379 ;  /* 0xbeaaa9ed09007423 */ /* 0x000fc80000010000 */
[----:B------:R-:W-:-:S04]  /*0990*/  FFMA.FTZ R0, R9, R0, RZ ;  /* 0x0000000009007223 */ /* 0x000fc800000100ff */
[----:B------:R-:W-:-:S07]  /*09a0*/  FFMA.FTZ R5, R0, R5, R5 ;  /* 0x0000000500057223 */ /* 0x000fce0000010005 */
.L_x_17:
[----:B------:R-:W-:Y:S05]  /*09b0*/  BSYNC B0 ;  /* 0x0000000000007941 */ /* 0x000fea0003800000 */
.L_x_15:
        /* <DEDUP_REMOVED lines=14> */
.L_x_19:
[----:B------:R-:W-:Y:S01]  /*0aa0*/  MOV R0, 0x3c80f082 ;  /* 0x3c80f08200007802 */ /* 0x000fe20000000f00 */
[----:B------:R-:W-:-:S04]  /*0ab0*/  FMUL R9, R2, R2 ;  /* 0x0000000202097220 */ /* 0x000fc80000400000 */
[----:B------:R-:W-:-:S04]  /*0ac0*/  FFMA.FTZ R0, R9, R0, -0.052303962409496307373 ;  /* 0xbd563cae09007423 */ /* 0x000fc80000010000 */
[----:B------:R-:W-:-:S04]  /*0ad0*/  FFMA.FTZ R0, R9, R0, 0.1331529766321182251 ;  /* 0x3e08594109007423 */ /* 0x000fc80000010000 */
[----:B------:R-:W-:-:S04]  /*0ae0*/  FFMA.FTZ R0, R9, R0, -0.33332768082618713379 ;  /* 0xbeaaa9ed09007423 */ /* 0x000fc80000010000 */
[----:B------:R-:W-:-:S04]  /*0af0*/  FFMA.FTZ R9, R9, R0, RZ ;  /* 0x0000000009097223 */ /* 0x000fc800000100ff */
[----:B------:R-:W-:-:S07]  /*0b00*/  FFMA.FTZ R9, R9, R2, R2 ;  /* 0x0000000209097223 */ /* 0x000fce0000010002 */
.L_x_20:
[----:B------:R-:W-:Y:S05]  /*0b10*/  BSYNC B0 ;  /* 0x0000000000007941 */ /* 0x000fea0003800000 */
.L_x_18:
[----:B------:R-:W-:Y:S01]  /*0b20*/  FADD.FTZ R14, |R3|, -RZ ;  /* 0x800000ff030e7221 */ /* 0x000fe20000010200 */
[----:B------:R-:W-:Y:S01]  /*0b30*/  BSSY B0, `(.L_x_21) ;  /* 0x0000015000007945 */ /* 0x000fe20003800000 */
[----:B------:R-:W-:-:S03]  /*0b40*/  SHF.R.S32.HI R15, RZ, 0x1f, R10 ;  /* 0x0000001fff0f7819 */ /* 0x000fc6000001140a */
        /* <DEDUP_REMOVED lines=12> */
.L_x_22:
[----:B------:R-:W-:Y:S01]  /*0c10*/  MOV R0, 0x3c80f082 ;  /* 0x3c80f08200007802 */ /* 0x000fe20000000f00 */
[----:B------:R-:W-:-:S04]  /*0c20*/  FMUL R13, R3, R3 ;  /* 0x00000003030d7220 */ /* 0x000fc80000400000 */
[----:B------:R-:W-:-:S04]  /*0c30*/  FFMA.FTZ R0, R13, R0, -0.052303962409496307373 ;  /* 0xbd563cae0d007423 */ /* 0x000fc80000010000 */
[----:B------:R-:W-:-:S04]  /*0c40*/  FFMA.FTZ R0, R13, R0, 0.1331529766321182251 ;  /* 0x3e0859410d007423 */ /* 0x000fc80000010000 */
[----:B------:R-:W-:-:S04]  /*0c50*/  FFMA.FTZ R0, R13, R0, -0.33332768082618713379 ;  /* 0xbeaaa9ed0d007423 */ /* 0x000fc80000010000 */
[----:B------:R-:W-:-:S04]  /*0c60*/  FFMA.FTZ R0, R13, R0, RZ ;  /* 0x000000000d007223 */ /* 0x000fc800000100ff */
[----:B------:R-:W-:-:S07]  /*0c70*/  FFMA.FTZ R3, R0, R3, R3 ;  /* 0x0000000300037223 */ /* 0x000fce0000010003 */
.L_x_23:
[----:B------:R-:W-:Y:S05]  /*0c80*/  BSYNC B0 ;  /* 0x0000000000007941 */ /* 0x000fea0003800000 */
.L_x_21:
[----:B------:R-:W-:Y:S01]  /*0c90*/  FADD R8, R8, R7 ;  /* 0x0000000708087221 */ /* 0x000fe20000000000 */
[----:B------:R-:W-:Y:S01]  /*0ca0*/  ULDC.64 UR6, c[0x0][0x218] ;  /* 0x0000860000067ab9 */ /* 0x000fe20000000a00 */
[----:B------:R-:W-:Y:S01]  /*0cb0*/  FADD R11, R11, R6 ;  /* 0x000000060b0b7221 */ /* 0x000fe20000000000 */
[----:B------:R-:W-:Y:S01]  /*0cc0*/  LEA R2, P1, R10, UR6, 0x2 ;  /* 0x000000060a027c11 */ /* 0x000fe2000f8210ff */
[----:B------:R-:W-:Y:S02]  /*0cd0*/  FADD R8, R8, R5 ;  /* 0x0000000508087221 */ /* 0x000fe40000000000 */
[----:B------:R-:W-:Y:S02]  /*0ce0*/  FADD R4, R11, R4 ;  /* 0x000000040b047221 */ /* 0x000fe40000000000 */
[----:B------:R-:W-:Y:S01]  /*0cf0*/  FADD R8, R8, R3 ;  /* 0x0000000308087221 */ /* 0x000fe20000000000 */
[----:B------:R-:W-:Y:S01]  /*0d00*/  LEA.HI.X R3, R10, UR7, R15, 0x2, P1 ;  /* 0x000000070a037c11 */ /* 0x000fe200088f140f */
[----:B------:R-:W-:Y:S01]  /*0d10*/  FADD R4, R4, R9 ;  /* 0x0000000904047221 */ /* 0x000fe20000000000 */
[----:B------:R-:W-:Y:S06]  /*0d20*/  @P0 EXIT ;  /* 0x000000000000094d */ /* 0x000fec0003800000 */
[----:B------:R-:W-:Y:S01]  /*0d30*/  FMUL R4, R4, 0.25 ;  /* 0x3e80000004047820 */ /* 0x000fe20000400000 */
[----:B------:R-:W-:-:S05]  /*0d40*/  FMUL R5, R8, 0.25 ;  /* 0x3e80000008057820 */ /* 0x000fca0000400000 */
[----:B------:R-:W-:Y:S01]  /*0d50*/  STG.E.64 desc[UR4][R2.64], R4 ;  /* 0x0000000402007986 */ /* 0x000fe2000c101b04 */
[----:B------:R-:W-:Y:S05]  /*0d60*/  EXIT ;  /* 0x000000000000794d */ /* 0x000fea0003800000 */
.L_x_24:
[----:B------:R-:W-:-:S00]  /*0d70*/  BRA `(.L_x_24) ;  /* 0xfffffffc00fc7947 */ /* 0x000fc0000383ffff */
[----:B------:R-:W-:-:S00]  /*0d80*/  NOP ;  /* 0x0000000000007918 */ /* 0x000fc00000000000 */
[----:B------:R-:W-:-:S00]  /*0d90*/  NOP ;  /* 0x0000000000007918 */ /* 0x000fc00000000000 */
[----:B------:R-:W-:-:S00]  /*0da0*/  NOP ;  /* 0x0000000000007918 */ /* 0x000fc00000000000 */
[----:B------:R-:W-:-:S00]  /*0db0*/  NOP ;  /* 0x0000000000007918 */ /* 0x000fc00000000000 */
[----:B------:R-:W-:-:S00]  /*0dc0*/  NOP ;  /* 0x0000000000007918 */ /* 0x000fc00000000000 */
[----:B------:R-:W-:-:S00]  /*0dd0*/  NOP ;  /* 0x0000000000007918 */ /* 0x000fc00000000000 */
[----:B------:R-:W-:-:S00]  /*0de0*/  NOP ;  /* 0x0000000000007918 */ /* 0x000fc00000000000 */
[----:B------:R-:W-:-:S00]  /*0df0*/  NOP ;  /* 0x0000000000007918 */ /* 0x000fc00000000000 */
.L_x_25:


//--------------------- .nv.global.init           --------------------------
	.section	.nv.global.init,"aw",@progbits
.nv.global.init:
	.type		_$_str,@object
	.size		_$_str,(.L_0 - _$_str)
_$_str:
        /*0000*/ 	.byte	0x5f, 0x5f, 0x43, 0x55, 0x44, 0x41, 0x5f, 0x46, 0x54, 0x5a, 0x00
.L_0:


//--------------------- .nv.constant0.triton_poi_fused_mean_tanh_0 --------------------------
	.section	.nv.constant0.triton_poi_fused_mean_tanh_0,"a",@progbits
	.sectionflags	@""
	.align	4
.nv.constant0.triton_poi_fused_mean_tanh_0:
	.zero		548
